//
// Generated by NVIDIA NVVM Compiler
//
// Compiler Build ID: CL-36424714
// Cuda compilation tools, release 13.0, V13.0.88
// Based on NVVM 20.0.0
//

.version 9.0
.target sm_100
.address_size 64

	// .globl	_Z11writeKernelPi

.visible .entry _Z11writeKernelPi(
	.param .u64 .ptr .align 1 _Z11writeKernelPi_param_0
)
{
	.reg .b32 	%r<5>;
	.reg .b64 	%rd<5>;

	ld.param.u64 	%rd1, [_Z11writeKernelPi_param_0];
	cvta.to.global.u64 	%rd2, %rd1;
	mov.u32 	%r1, %ctaid.x;
	mov.u32 	%r2, %ntid.x;
	mov.u32 	%r3, %tid.x;
	mad.lo.s32 	%r4, %r1, %r2, %r3;
	mul.wide.s32 	%rd3, %r4, 4;
	add.s64 	%rd4, %rd2, %rd3;
	st.global.u32 	[%rd4], %r4;
	ret;

}


// ===== COMPILED SASS (sm_100) =====

	.target	sm_100

	.elftype	@"ET_EXEC"


//--------------------- .note.nv.tkinfo           --------------------------
	.section	.note.nv.tkinfo,"",@"SHT_NOTE"
	.sectionflags	@"SHF_NOTE_NV_TKINFO"
	.tkinfo
        /*0018*/ 	.word	0x00000002
        /*0030*/ 	.string	""
        /*0030*/ 	.string	"ptxas"
        /*0030*/ 	.string	"Cuda compilation tools, release 13.0, V13.0.88"
        /*0030*/ 	.string	"Build cuda_13.0.r13.0/compiler.36424714_0"
        /*0030*/ 	.string	"-arch sm_100 -m 64 "



//--------------------- .note.nv.cuinfo           --------------------------
	.section	.note.nv.cuinfo,"",@"SHT_NOTE"
	.sectionflags	@"SHF_NOTE_NV_CUINFO"
        /*0018*/ 	.short	0x0002
        /*001a*/ 	.short	0x0064
        /*001c*/ 	.short	0x0082
	.zero		2


//--------------------- .nv.info                  --------------------------
	.section	.nv.info,"",@"SHT_CUDA_INFO"
	.align	4


	//----- nvinfo : EIATTR_REGCOUNT
	.align		4
        /*0000*/ 	.byte	0x04, 0x2f
        /*0002*/ 	.short	(.L_1 - .L_0)
	.align		4
.L_0:
        /*0004*/ 	.word	index@(_Z11writeKernelPi)
        /*0008*/ 	.word	0x00000008


	//----- nvinfo : EIATTR_FRAME_SIZE
	.align		4
.L_1:
        /*000c*/ 	.byte	0x04, 0x11
        /*000e*/ 	.short	(.L_3 - .L_2)
	.align		4
.L_2:
        /*0010*/ 	.word	index@(_Z11writeKernelPi)
        /*0014*/ 	.word	0x00000000


	//----- nvinfo : EIATTR_MIN_STACK_SIZE
	.align		4
.L_3:
        /*0018*/ 	.byte	0x04, 0x12
        /*001a*/ 	.short	(.L_5 - .L_4)
	.align		4
.L_4:
        /*001c*/ 	.word	index@(_Z11writeKernelPi)
        /*0020*/ 	.word	0x00000000
.L_5:


//--------------------- .nv.compat                --------------------------
	.section	.nv.compat,"",@"SHT_CUDA_COMPAT_INFO"
	.align	4
        /*0000*/ 	.byte	0x02, 0x09, 0x00, 0x00, 0x02, 0x02, 0x01, 0x00, 0x02, 0x05, 0x05, 0x00, 0x03, 0x07, 0x01, 0x01
        /*0010*/ 	.byte	0x02, 0x03, 0x00, 0x00, 0x02, 0x06, 0x01, 0x00, 0x04, 0x0b, 0x08, 0x00, 0x09, 0x00, 0x00, 0x00
        /*0020*/ 	.byte	0x00, 0x00, 0x00, 0x00


//--------------------- .nv.info._Z11writeKernelPi --------------------------
	.section	.nv.info._Z11writeKernelPi,"",@"SHT_CUDA_INFO"
	.sectionflags	@""
	.align	4


	//----- nvinfo : EIATTR_CUDA_API_VERSION
	.align		4
        /*0000*/ 	.byte	0x04, 0x37
        /*0002*/ 	.short	(.L_7 - .L_6)
.L_6:
        /*0004*/ 	.word	0x00000082


	//----- nvinfo : EIATTR_KPARAM_INFO
	.align		4
.L_7:
        /*0008*/ 	.byte	0x04, 0x17
        /*000a*/ 	.short	(.L_9 - .L_8)
.L_8:
        /*000c*/ 	.word	0x00000000
        /*0010*/ 	.short	0x0000
        /*0012*/ 	.short	0x0000
        /*0014*/ 	.byte	0x00, 0xf5, 0x21, 0x00


	//----- nvinfo : EIATTR_SPARSE_MMA_MASK
	.align		4
.L_9:
        /*0018*/ 	.byte	0x03, 0x50
        /*001a*/ 	.short	0x0000


	//----- nvinfo : EIATTR_MAXREG_COUNT
	.align		4
        /*001c*/ 	.byte	0x03, 0x1b
        /*001e*/ 	.short	0x00ff


	//----- nvinfo : EIATTR_MERCURY_ISA_VERSION
	.align		4
        /*0020*/ 	.byte	0x03, 0x5f
        /*0022*/ 	.short	0x0101


	//----- nvinfo : EIATTR_VRC_CTA_INIT_COUNT
	.align		4
        /*0024*/ 	.byte	0x02, 0x4a
	.zero		1
	.zero		1


	//----- nvinfo : EIATTR_EXIT_INSTR_OFFSETS
	.align		4
        /*0028*/ 	.byte	0x04, 0x1c
        /*002a*/ 	.short	(.L_11 - .L_10)


	//   ....[0]....
.L_10:
        /*002c*/ 	.word	0x00000090


	//----- nvinfo : EIATTR_CBANK_PARAM_SIZE
	.align		4
.L_11:
        /*0030*/ 	.byte	0x03, 0x19
        /*0032*/ 	.short	0x0008


	//----- nvinfo : EIATTR_PARAM_CBANK
	.align		4
        /*0034*/ 	.byte	0x04, 0x0a
        /*0036*/ 	.short	(.L_13 - .L_12)
	.align		4
.L_12:
        /*0038*/ 	.word	index@(.nv.constant0._Z11writeKernelPi)
        /*003c*/ 	.short	0x0380
        /*003e*/ 	.short	0x0008


	//----- nvinfo : EIATTR_SW_WAR
	.align		4
.L_13:
        /*0040*/ 	.byte	0x04, 0x36
        /*0042*/ 	.short	(.L_15 - .L_14)
.L_14:
        /*0044*/ 	.word	0x00000008
.L_15:


//--------------------- .nv.callgraph             --------------------------
	.section	.nv.callgraph,"",@"SHT_CUDA_CALLGRAPH"
	.align	4
	.sectionentsize	8
	.align		4
        /*0000*/ 	.word	0x00000000
	.align		4
        /*0004*/ 	.word	0xffffffff
	.align		4
        /*0008*/ 	.word	0x00000000
	.align		4
        /*000c*/ 	.word	0xfffffffe
	.align		4
        /*0010*/ 	.word	0x00000000
	.align		4
        /*0014*/ 	.word	0xfffffffd
	.align		4
        /*0018*/ 	.word	0x00000000
	.align		4
        /*001c*/ 	.word	0xfffffffc


//--------------------- .text._Z11writeKernelPi   --------------------------
	.section	.text._Z11writeKernelPi,"ax",@progbits
	.align	128
        .global         _Z11writeKernelPi
        .type           _Z11writeKernelPi,@function
        .size           _Z11writeKernelPi,(.L_x_1 - _Z11writeKernelPi)
        .other          _Z11writeKernelPi,@"STO_CUDA_ENTRY STV_DEFAULT"
_Z11writeKernelPi:
.text._Z11writeKernelPi:
[----:B------:R-:W-:Y:S01]  /*0000*/  LDC R1, c[0x0][0x37c] ;  /* 0x0000df00ff017b82 */ /* 0x000fe20000000800 */
[----:B------:R-:W0:Y:S07]  /*0010*/  S2R R0, SR_TID.X ;  /* 0x0000000000007919 */ /* 0x000e2e0000002100 */
[----:B------:R-:W0:Y:S01]  /*0020*/  S2UR UR6, SR_CTAID.X ;  /* 0x00000000000679c3 */ /* 0x000e220000002500 */
[----:B------:R-:W1:Y:S07]  /*0030*/  LDCU.64 UR4, c[0x0][0x358] ;  /* 0x00006b00ff0477ac */ /* 0x000e6e0008000a00 */
[----:B------:R-:W0:Y:S08]  /*0040*/  LDC R5, c[0x0][0x360] ;  /* 0x0000d800ff057b82 */ /* 0x000e300000000800 */
[----:B------:R-:W2:Y:S01]  /*0050*/  LDC.64 R2, c[0x0][0x380] ;  /* 0x0000e000ff027b82 */ /* 0x000ea20000000a00 */
[----:B0-----:R-:W-:-:S04]  /*0060*/  IMAD R5, R5, UR6, R0 ;  /* 0x0000000605057c24 */ /* 0x001fc8000f8e0200 */
[----:B--2---:R-:W-:-:S05]  /*0070*/  IMAD.WIDE R2, R5, 0x4, R2 ;  /* 0x0000000405027825 */ /* 0x004fca00078e0202 */
[----:B-1----:R-:W-:Y:S01]  /*0080*/  STG.E desc[UR4][R2.64], R5 ;  /* 0x0000000502007986 */ /* 0x002fe2000c101904 */
[----:B------:R-:W-:Y:S05]  /*0090*/  EXIT ;  /* 0x000000000000794d */ /* 0x000fea0003800000 */
.L_x_0:
[----:B------:R-:W-:-:S00]  /*00a0*/  BRA `(.L_x_0) ;  /* 0xfffffffc00fc7947 */ /* 0x000fc0000383ffff */
[----:B------:R-:W-:-:S00]  /*00b0*/  NOP ;  /* 0x0000000000007918 */ /* 0x000fc00000000000 */
        /* <DEDUP_REMOVED lines=12> */
.L_x_1:


//--------------------- .nv.shared.reserved.0     --------------------------
	.section	.nv.shared.reserved.0,"aw",@nobits
	.weak		__nv_reservedSMEM_offset_0_alias
	.size		__nv_reservedSMEM_offset_0_alias, 0, 64
	.other		__nv_reservedSMEM_offset_0_alias,@"STO_CUDA_RESERVED_SHARED STV_DEFAULT"
__nv_reservedSMEM_offset_0_alias:
	.zero		0
	.zero		64


//--------------------- .nv.constant0._Z11writeKernelPi --------------------------
	.section	.nv.constant0._Z11writeKernelPi,"a",@progbits
	.sectionflags	@""
	.align	4
.nv.constant0._Z11writeKernelPi:
	.zero		904


//--------------------- SYMBOLS --------------------------

	.type		.nv.reservedSmem.offset0,@object
	.size		.nv.reservedSmem.offset0,0x4
